//
// Generated by NVIDIA NVVM Compiler
//
// Compiler Build ID: CL-36424714
// Cuda compilation tools, release 13.0, V13.0.88
// Based on NVVM 20.0.0
//

.version 9.0
.target sm_100
.address_size 64

	// .globl	_Z22matrix_shared_trans_v1PfS_ii
// _ZZ22matrix_shared_trans_v1PfS_iiE6s_data has been demoted
// _ZZ22matrix_shared_trans_v2PfS_iiE6s_data has been demoted
// _ZZ22matrix_shared_trans_v3PfS_iiE6s_data has been demoted

.visible .entry _Z22matrix_shared_trans_v1PfS_ii(
	.param .u64 .ptr .align 1 _Z22matrix_shared_trans_v1PfS_ii_param_0,
	.param .u64 .ptr .align 1 _Z22matrix_shared_trans_v1PfS_ii_param_1,
	.param .u32 _Z22matrix_shared_trans_v1PfS_ii_param_2,
	.param .u32 _Z22matrix_shared_trans_v1PfS_ii_param_3
)
{
	.reg .pred 	%p<7>;
	.reg .b32 	%r<20>;
	.reg .b32 	%f<3>;
	.reg .b64 	%rd<9>;
	// demoted variable
	.shared .align 4 .b8 _ZZ22matrix_shared_trans_v1PfS_iiE6s_data[4096];
	ld.param.u64 	%rd1, [_Z22matrix_shared_trans_v1PfS_ii_param_0];
	ld.param.u64 	%rd2, [_Z22matrix_shared_trans_v1PfS_ii_param_1];
	ld.param.u32 	%r6, [_Z22matrix_shared_trans_v1PfS_ii_param_2];
	ld.param.u32 	%r8, [_Z22matrix_shared_trans_v1PfS_ii_param_3];
	mov.u32 	%r9, %ctaid.x;
	mov.u32 	%r10, %ntid.x;
	mov.u32 	%r1, %tid.x;
	mad.lo.s32 	%r2, %r9, %r10, %r1;
	mov.u32 	%r11, %ctaid.y;
	mov.u32 	%r12, %ntid.y;
	mov.u32 	%r3, %tid.y;
	mad.lo.s32 	%r13, %r11, %r12, %r3;
	setp.ge.s32 	%p1, %r2, %r6;
	setp.ge.s32 	%p2, %r13, %r8;
	or.pred  	%p3, %p1, %p2;
	@%p3 bra 	$L__BB0_3;
	cvta.to.global.u64 	%rd3, %rd1;
	mad.lo.s32 	%r14, %r8, %r2, %r13;
	mul.wide.s32 	%rd4, %r14, 4;
	add.s64 	%rd5, %rd3, %rd4;
	ld.global.f32 	%f1, [%rd5];
	shl.b32 	%r15, %r3, 7;
	mov.u32 	%r16, _ZZ22matrix_shared_trans_v1PfS_iiE6s_data;
	add.s32 	%r17, %r16, %r15;
	shl.b32 	%r18, %r1, 2;
	add.s32 	%r5, %r17, %r18;
	st.shared.f32 	[%r5], %f1;
	bar.sync 	0;
	setp.ge.s32 	%p4, %r13, %r6;
	setp.ge.s32 	%p5, %r2, %r8;
	or.pred  	%p6, %p4, %p5;
	@%p6 bra 	$L__BB0_3;
	ld.shared.f32 	%f2, [%r5];
	mad.lo.s32 	%r19, %r6, %r13, %r2;
	cvta.to.global.u64 	%rd6, %rd2;
	mul.wide.s32 	%rd7, %r19, 4;
	add.s64 	%rd8, %rd6, %rd7;
	st.global.f32 	[%rd8], %f2;
$L__BB0_3:
	ret;

}
	// .globl	_Z22matrix_shared_trans_v2PfS_ii
.visible .entry _Z22matrix_shared_trans_v2PfS_ii(
	.param .u64 .ptr .align 1 _Z22matrix_shared_trans_v2PfS_ii_param_0,
	.param .u64 .ptr .align 1 _Z22matrix_shared_trans_v2PfS_ii_param_1,
	.param .u32 _Z22matrix_shared_trans_v2PfS_ii_param_2,
	.param .u32 _Z22matrix_shared_trans_v2PfS_ii_param_3
)
{
	.reg .pred 	%p<7>;
	.reg .b32 	%r<19>;
	.reg .b32 	%f<3>;
	.reg .b64 	%rd<9>;
	// demoted variable
	.shared .align 4 .b8 _ZZ22matrix_shared_trans_v2PfS_iiE6s_data[4224];
	ld.param.u64 	%rd1, [_Z22matrix_shared_trans_v2PfS_ii_param_0];
	ld.param.u64 	%rd2, [_Z22matrix_shared_trans_v2PfS_ii_param_1];
	ld.param.u32 	%r6, [_Z22matrix_shared_trans_v2PfS_ii_param_2];
	ld.param.u32 	%r8, [_Z22matrix_shared_trans_v2PfS_ii_param_3];
	mov.u32 	%r9, %ctaid.x;
	mov.u32 	%r10, %ntid.x;
	mov.u32 	%r1, %tid.x;
	mad.lo.s32 	%r2, %r9, %r10, %r1;
	mov.u32 	%r11, %ctaid.y;
	mov.u32 	%r12, %ntid.y;
	mov.u32 	%r3, %tid.y;
	mad.lo.s32 	%r13, %r11, %r12, %r3;
	setp.ge.s32 	%p1, %r2, %r6;
	setp.ge.s32 	%p2, %r13, %r8;
	or.pred  	%p3, %p1, %p2;
	@%p3 bra 	$L__BB1_3;
	cvta.to.global.u64 	%rd3, %rd1;
	mad.lo.s32 	%r14, %r8, %r2, %r13;
	mul.wide.s32 	%rd4, %r14, 4;
	add.s64 	%rd5, %rd3, %rd4;
	ld.global.f32 	%f1, [%rd5];
	mov.u32 	%r15, _ZZ22matrix_shared_trans_v2PfS_iiE6s_data;
	mad.lo.s32 	%r16, %r3, 132, %r15;
	shl.b32 	%r17, %r1, 2;
	add.s32 	%r5, %r16, %r17;
	st.shared.f32 	[%r5], %f1;
	bar.sync 	0;
	setp.ge.s32 	%p4, %r13, %r6;
	setp.ge.s32 	%p5, %r2, %r8;
	or.pred  	%p6, %p4, %p5;
	@%p6 bra 	$L__BB1_3;
	ld.shared.f32 	%f2, [%r5];
	mad.lo.s32 	%r18, %r6, %r13, %r2;
	cvta.to.global.u64 	%rd6, %rd2;
	mul.wide.s32 	%rd7, %r18, 4;
	add.s64 	%rd8, %rd6, %rd7;
	st.global.f32 	[%rd8], %f2;
$L__BB1_3:
	ret;

}
	// .globl	_Z22matrix_shared_trans_v3PfS_ii
.visible .entry _Z22matrix_shared_trans_v3PfS_ii(
	.param .u64 .ptr .align 1 _Z22matrix_shared_trans_v3PfS_ii_param_0,
	.param .u64 .ptr .align 1 _Z22matrix_shared_trans_v3PfS_ii_param_1,
	.param .u32 _Z22matrix_shared_trans_v3PfS_ii_param_2,
	.param .u32 _Z22matrix_shared_trans_v3PfS_ii_param_3
)
{
	.reg .pred 	%p<7>;
	.reg .b32 	%r<23>;
	.reg .b32 	%f<3>;
	.reg .b64 	%rd<9>;
	// demoted variable
	.shared .align 4 .b8 _ZZ22matrix_shared_trans_v3PfS_iiE6s_data[4096];
	ld.param.u64 	%rd1, [_Z22matrix_shared_trans_v3PfS_ii_param_0];
	ld.param.u64 	%rd2, [_Z22matrix_shared_trans_v3PfS_ii_param_1];
	ld.param.u32 	%r6, [_Z22matrix_shared_trans_v3PfS_ii_param_2];
	ld.param.u32 	%r8, [_Z22matrix_shared_trans_v3PfS_ii_param_3];
	mov.u32 	%r9, %ctaid.x;
	mov.u32 	%r10, %ntid.x;
	mov.u32 	%r1, %tid.x;
	mad.lo.s32 	%r2, %r9, %r10, %r1;
	mov.u32 	%r11, %ctaid.y;
	mov.u32 	%r12, %ntid.y;
	mov.u32 	%r3, %tid.y;
	mad.lo.s32 	%r13, %r11, %r12, %r3;
	setp.ge.s32 	%p1, %r2, %r6;
	setp.ge.s32 	%p2, %r13, %r8;
	or.pred  	%p3, %p1, %p2;
	@%p3 bra 	$L__BB2_3;
	cvta.to.global.u64 	%rd3, %rd1;
	mad.lo.s32 	%r14, %r8, %r2, %r13;
	mul.wide.s32 	%rd4, %r14, 4;
	add.s64 	%rd5, %rd3, %rd4;
	ld.global.f32 	%f1, [%rd5];
	shl.b32 	%r15, %r3, 7;
	mov.u32 	%r16, _ZZ22matrix_shared_trans_v3PfS_iiE6s_data;
	add.s32 	%r5, %r16, %r15;
	shl.b32 	%r17, %r1, 2;
	add.s32 	%r18, %r5, %r17;
	st.shared.f32 	[%r18], %f1;
	bar.sync 	0;
	setp.ge.s32 	%p4, %r13, %r6;
	setp.ge.s32 	%p5, %r2, %r8;
	or.pred  	%p6, %p4, %p5;
	@%p6 bra 	$L__BB2_3;
	xor.b32  	%r19, %r1, %r3;
	shl.b32 	%r20, %r19, 2;
	add.s32 	%r21, %r5, %r20;
	ld.shared.f32 	%f2, [%r21];
	mad.lo.s32 	%r22, %r6, %r13, %r2;
	cvta.to.global.u64 	%rd6, %rd2;
	mul.wide.s32 	%rd7, %r22, 4;
	add.s64 	%rd8, %rd6, %rd7;
	st.global.f32 	[%rd8], %f2;
$L__BB2_3:
	ret;

}


// ===== COMPILED SASS (sm_100) =====

	.target	sm_100

	.elftype	@"ET_EXEC"


//--------------------- .note.nv.tkinfo           --------------------------
	.section	.note.nv.tkinfo,"",@"SHT_NOTE"
	.sectionflags	@"SHF_NOTE_NV_TKINFO"
	.tkinfo
        /*0018*/ 	.word	0x00000002
        /*0030*/ 	.string	""
        /*0030*/ 	.string	"ptxas"
        /*0030*/ 	.string	"Cuda compilation tools, release 13.0, V13.0.88"
        /*0030*/ 	.string	"Build cuda_13.0.r13.0/compiler.36424714_0"
        /*0030*/ 	.string	"-arch sm_100 -m 64 "



//--------------------- .note.nv.cuinfo           --------------------------
	.section	.note.nv.cuinfo,"",@"SHT_NOTE"
	.sectionflags	@"SHF_NOTE_NV_CUINFO"
        /*0018*/ 	.short	0x0002
        /*001a*/ 	.short	0x0064
        /*001c*/ 	.short	0x0082
	.zero		2


//--------------------- .nv.info                  --------------------------
	.section	.nv.info,"",@"SHT_CUDA_INFO"
	.align	4


	//----- nvinfo : EIATTR_REGCOUNT
	.align		4
        /*0000*/ 	.byte	0x04, 0x2f
        /*0002*/ 	.short	(.L_1 - .L_0)
	.align		4
.L_0:
        /*0004*/ 	.word	index@(_Z22matrix_shared_trans_v1PfS_ii)
        /*0008*/ 	.word	0x0000000c


	//----- nvinfo : EIATTR_FRAME_SIZE
	.align		4
.L_1:
        /*000c*/ 	.byte	0x04, 0x11
        /*000e*/ 	.short	(.L_3 - .L_2)
	.align		4
.L_2:
        /*0010*/ 	.word	index@(_Z22matrix_shared_trans_v1PfS_ii)
        /*0014*/ 	.word	0x00000000


	//----- nvinfo : EIATTR_REGCOUNT
	.align		4
.L_3:
        /*0018*/ 	.byte	0x04, 0x2f
        /*001a*/ 	.short	(.L_5 - .L_4)
	.align		4
.L_4:
        /*001c*/ 	.word	index@(_Z22matrix_shared_trans_v2PfS_ii)
        /*0020*/ 	.word	0x0000000c


	//----- nvinfo : EIATTR_FRAME_SIZE
	.align		4
.L_5:
        /*0024*/ 	.byte	0x04, 0x11
        /*0026*/ 	.short	(.L_7 - .L_6)
	.align		4
.L_6:
        /*0028*/ 	.word	index@(_Z22matrix_shared_trans_v2PfS_ii)
        /*002c*/ 	.word	0x00000000


	//----- nvinfo : EIATTR_REGCOUNT
	.align		4
.L_7:
        /*0030*/ 	.byte	0x04, 0x2f
        /*0032*/ 	.short	(.L_9 - .L_8)
	.align		4
.L_8:
        /*0034*/ 	.word	index@(_Z22matrix_shared_trans_v3PfS_ii)
        /*0038*/ 	.word	0x0000000c


	//----- nvinfo : EIATTR_FRAME_SIZE
	.align		4
.L_9:
        /*003c*/ 	.byte	0x04, 0x11
        /*003e*/ 	.short	(.L_11 - .L_10)
	.align		4
.L_10:
        /*0040*/ 	.word	index@(_Z22matrix_shared_trans_v3PfS_ii)
        /*0044*/ 	.word	0x00000000


	//----- nvinfo : EIATTR_MIN_STACK_SIZE
	.align		4
.L_11:
        /*0048*/ 	.byte	0x04, 0x12
        /*004a*/ 	.short	(.L_13 - .L_12)
	.align		4
.L_12:
        /*004c*/ 	.word	index@(_Z22matrix_shared_trans_v3PfS_ii)
        /*0050*/ 	.word	0x00000000


	//----- nvinfo : EIATTR_MIN_STACK_SIZE
	.align		4
.L_13:
        /*0054*/ 	.byte	0x04, 0x12
        /*0056*/ 	.short	(.L_15 - .L_14)
	.align		4
.L_14:
        /*0058*/ 	.word	index@(_Z22matrix_shared_trans_v2PfS_ii)
        /*005c*/ 	.word	0x00000000


	//----- nvinfo : EIATTR_MIN_STACK_SIZE
	.align		4
.L_15:
        /*0060*/ 	.byte	0x04, 0x12
        /*0062*/ 	.short	(.L_17 - .L_16)
	.align		4
.L_16:
        /*0064*/ 	.word	index@(_Z22matrix_shared_trans_v1PfS_ii)
        /*0068*/ 	.word	0x00000000
.L_17:


//--------------------- .nv.compat                --------------------------
	.section	.nv.compat,"",@"SHT_CUDA_COMPAT_INFO"
	.align	4
        /*0000*/ 	.byte	0x02, 0x09, 0x00, 0x00, 0x02, 0x02, 0x01, 0x00, 0x02, 0x05, 0x05, 0x00, 0x03, 0x07, 0x01, 0x01
        /*0010*/ 	.byte	0x02, 0x03, 0x00, 0x00, 0x02, 0x06, 0x01, 0x00, 0x04, 0x0b, 0x08, 0x00, 0x09, 0x00, 0x00, 0x00
        /*0020*/ 	.byte	0x00, 0x00, 0x00, 0x00


//--------------------- .nv.info._Z22matrix_shared_trans_v3PfS_ii --------------------------
	.section	.nv.info._Z22matrix_shared_trans_v3PfS_ii,"",@"SHT_CUDA_INFO"
	.sectionflags	@""
	.align	4


	//----- nvinfo : EIATTR_CUDA_API_VERSION
	.align		4
        /*0000*/ 	.byte	0x04, 0x37
        /*0002*/ 	.short	(.L_19 - .L_18)
.L_18:
        /*0004*/ 	.word	0x00000082


	//----- nvinfo : EIATTR_KPARAM_INFO
	.align		4
.L_19:
        /*0008*/ 	.byte	0x04, 0x17
        /*000a*/ 	.short	(.L_21 - .L_20)
.L_20:
        /*000c*/ 	.word	0x00000000
        /*0010*/ 	.short	0x0003
        /*0012*/ 	.short	0x0014
        /*0014*/ 	.byte	0x00, 0xf0, 0x11, 0x00


	//----- nvinfo : EIATTR_KPARAM_INFO
	.align		4
.L_21:
        /*0018*/ 	.byte	0x04, 0x17
        /*001a*/ 	.short	(.L_23 - .L_22)
.L_22:
        /*001c*/ 	.word	0x00000000
        /*0020*/ 	.short	0x0002
        /*0022*/ 	.short	0x0010
        /*0024*/ 	.byte	0x00, 0xf0, 0x11, 0x00


	//----- nvinfo : EIATTR_KPARAM_INFO
	.align		4
.L_23:
        /*0028*/ 	.byte	0x04, 0x17
        /*002a*/ 	.short	(.L_25 - .L_24)
.L_24:
        /*002c*/ 	.word	0x00000000
        /*0030*/ 	.short	0x0001
        /*0032*/ 	.short	0x0008
        /*0034*/ 	.byte	0x00, 0xf5, 0x21, 0x00


	//----- nvinfo : EIATTR_KPARAM_INFO
	.align		4
.L_25:
        /*0038*/ 	.byte	0x04, 0x17
        /*003a*/ 	.short	(.L_27 - .L_26)
.L_26:
        /*003c*/ 	.word	0x00000000
        /*0040*/ 	.short	0x0000
        /*0042*/ 	.short	0x0000
        /*0044*/ 	.byte	0x00, 0xf5, 0x21, 0x00


	//----- nvinfo : EIATTR_SPARSE_MMA_MASK
	.align		4
.L_27:
        /*0048*/ 	.byte	0x03, 0x50
        /*004a*/ 	.short	0x0000


	//----- nvinfo : EIATTR_MAXREG_COUNT
	.align		4
        /*004c*/ 	.byte	0x03, 0x1b
        /*004e*/ 	.short	0x00ff


	//----- nvinfo : EIATTR_NUM_BARRIERS
	.align		4
        /*0050*/ 	.byte	0x02, 0x4c
        /*0052*/ 	.byte	0x01
	.zero		1


	//----- nvinfo : EIATTR_MERCURY_ISA_VERSION
	.align		4
        /*0054*/ 	.byte	0x03, 0x5f
        /*0056*/ 	.short	0x0101


	//----- nvinfo : EIATTR_VRC_CTA_INIT_COUNT
	.align		4
        /*0058*/ 	.byte	0x02, 0x4a
	.zero		1
	.zero		1


	//----- nvinfo : EIATTR_EXIT_INSTR_OFFSETS
	.align		4
        /*005c*/ 	.byte	0x04, 0x1c
        /*005e*/ 	.short	(.L_29 - .L_28)


	//   ....[0]....
.L_28:
        /*0060*/ 	.word	0x000000c0


	//   ....[1]....
        /*0064*/ 	.word	0x000001b0


	//   ....[2]....
        /*0068*/ 	.word	0x00000230


	//----- nvinfo : EIATTR_CBANK_PARAM_SIZE
	.align		4
.L_29:
        /*006c*/ 	.byte	0x03, 0x19
        /*006e*/ 	.short	0x0018


	//----- nvinfo : EIATTR_PARAM_CBANK
	.align		4
        /*0070*/ 	.byte	0x04, 0x0a
        /*0072*/ 	.short	(.L_31 - .L_30)
	.align		4
.L_30:
        /*0074*/ 	.word	index@(.nv.constant0._Z22matrix_shared_trans_v3PfS_ii)
        /*0078*/ 	.short	0x0380
        /*007a*/ 	.short	0x0018


	//----- nvinfo : EIATTR_SW_WAR
	.align		4
.L_31:
        /*007c*/ 	.byte	0x04, 0x36
        /*007e*/ 	.short	(.L_33 - .L_32)
.L_32:
        /*0080*/ 	.word	0x00000008
.L_33:


//--------------------- .nv.info._Z22matrix_shared_trans_v2PfS_ii --------------------------
	.section	.nv.info._Z22matrix_shared_trans_v2PfS_ii,"",@"SHT_CUDA_INFO"
	.sectionflags	@""
	.align	4


	//----- nvinfo : EIATTR_CUDA_API_VERSION
	.align		4
        /*0000*/ 	.byte	0x04, 0x37
        /*0002*/ 	.short	(.L_35 - .L_34)
.L_34:
        /*0004*/ 	.word	0x00000082


	//----- nvinfo : EIATTR_KPARAM_INFO
	.align		4
.L_35:
        /*0008*/ 	.byte	0x04, 0x17
        /*000a*/ 	.short	(.L_37 - .L_36)
.L_36:
        /*000c*/ 	.word	0x00000000
        /*0010*/ 	.short	0x0003
        /*0012*/ 	.short	0x0014
        /*0014*/ 	.byte	0x00, 0xf0, 0x11, 0x00


	//----- nvinfo : EIATTR_KPARAM_INFO
	.align		4
.L_37:
        /*0018*/ 	.byte	0x04, 0x17
        /*001a*/ 	.short	(.L_39 - .L_38)
.L_38:
        /*001c*/ 	.word	0x00000000
        /*0020*/ 	.short	0x0002
        /*0022*/ 	.short	0x0010
        /*0024*/ 	.byte	0x00, 0xf0, 0x11, 0x00


	//----- nvinfo : EIATTR_KPARAM_INFO
	.align		4
.L_39:
        /*0028*/ 	.byte	0x04, 0x17
        /*002a*/ 	.short	(.L_41 - .L_40)
.L_40:
        /*002c*/ 	.word	0x00000000
        /*0030*/ 	.short	0x0001
        /*0032*/ 	.short	0x0008
        /*0034*/ 	.byte	0x00, 0xf5, 0x21, 0x00


	//----- nvinfo : EIATTR_KPARAM_INFO
	.align		4
.L_41:
        /*0038*/ 	.byte	0x04, 0x17
        /*003a*/ 	.short	(.L_43 - .L_42)
.L_42:
        /*003c*/ 	.word	0x00000000
        /*0040*/ 	.short	0x0000
        /*0042*/ 	.short	0x0000
        /*0044*/ 	.byte	0x00, 0xf5, 0x21, 0x00


	//----- nvinfo : EIATTR_SPARSE_MMA_MASK
	.align		4
.L_43:
        /*0048*/ 	.byte	0x03, 0x50
        /*004a*/ 	.short	0x0000


	//----- nvinfo : EIATTR_MAXREG_COUNT
	.align		4
        /*004c*/ 	.byte	0x03, 0x1b
        /*004e*/ 	.short	0x00ff


	//----- nvinfo : EIATTR_NUM_BARRIERS
	.align		4
        /*0050*/ 	.byte	0x02, 0x4c
        /*0052*/ 	.byte	0x01
	.zero		1


	//----- nvinfo : EIATTR_MERCURY_ISA_VERSION
	.align		4
        /*0054*/ 	.byte	0x03, 0x5f
        /*0056*/ 	.short	0x0101


	//----- nvinfo : EIATTR_VRC_CTA_INIT_COUNT
	.align		4
        /*0058*/ 	.byte	0x02, 0x4a
	.zero		1
	.zero		1


	//----- nvinfo : EIATTR_EXIT_INSTR_OFFSETS
	.align		4
        /*005c*/ 	.byte	0x04, 0x1c
        /*005e*/ 	.short	(.L_45 - .L_44)


	//   ....[0]....
.L_44:
        /*0060*/ 	.word	0x000000c0


	//   ....[1]....
        /*0064*/ 	.word	0x000001b0


	//   ....[2]....
        /*0068*/ 	.word	0x00000210


	//----- nvinfo : EIATTR_CBANK_PARAM_SIZE
	.align		4
.L_45:
        /*006c*/ 	.byte	0x03, 0x19
        /*006e*/ 	.short	0x0018


	//----- nvinfo : EIATTR_PARAM_CBANK
	.align		4
        /*0070*/ 	.byte	0x04, 0x0a
        /*0072*/ 	.short	(.L_47 - .L_46)
	.align		4
.L_46:
        /*0074*/ 	.word	index@(.nv.constant0._Z22matrix_shared_trans_v2PfS_ii)
        /*0078*/ 	.short	0x0380
        /*007a*/ 	.short	0x0018


	//----- nvinfo : EIATTR_SW_WAR
	.align		4
.L_47:
        /*007c*/ 	.byte	0x04, 0x36
        /*007e*/ 	.short	(.L_49 - .L_48)
.L_48:
        /*0080*/ 	.word	0x00000008
.L_49:


//--------------------- .nv.info._Z22matrix_shared_trans_v1PfS_ii --------------------------
	.section	.nv.info._Z22matrix_shared_trans_v1PfS_ii,"",@"SHT_CUDA_INFO"
	.sectionflags	@""
	.align	4


	//----- nvinfo : EIATTR_CUDA_API_VERSION
	.align		4
        /*0000*/ 	.byte	0x04, 0x37
        /*0002*/ 	.short	(.L_51 - .L_50)
.L_50:
        /*0004*/ 	.word	0x00000082


	//----- nvinfo : EIATTR_KPARAM_INFO
	.align		4
.L_51:
        /*0008*/ 	.byte	0x04, 0x17
        /*000a*/ 	.short	(.L_53 - .L_52)
.L_52:
        /*000c*/ 	.word	0x00000000
        /*0010*/ 	.short	0x0003
        /*0012*/ 	.short	0x0014
        /*0014*/ 	.byte	0x00, 0xf0, 0x11, 0x00


	//----- nvinfo : EIATTR_KPARAM_INFO
	.align		4
.L_53:
        /*0018*/ 	.byte	0x04, 0x17
        /*001a*/ 	.short	(.L_55 - .L_54)
.L_54:
        /*001c*/ 	.word	0x00000000
        /*0020*/ 	.short	0x0002
        /*0022*/ 	.short	0x0010
        /*0024*/ 	.byte	0x00, 0xf0, 0x11, 0x00


	//----- nvinfo : EIATTR_KPARAM_INFO
	.align		4
.L_55:
        /*0028*/ 	.byte	0x04, 0x17
        /*002a*/ 	.short	(.L_57 - .L_56)
.L_56:
        /*002c*/ 	.word	0x00000000
        /*0030*/ 	.short	0x0001
        /*0032*/ 	.short	0x0008
        /*0034*/ 	.byte	0x00, 0xf5, 0x21, 0x00


	//----- nvinfo : EIATTR_KPARAM_INFO
	.align		4
.L_57:
        /*0038*/ 	.byte	0x04, 0x17
        /*003a*/ 	.short	(.L_59 - .L_58)
.L_58:
        /*003c*/ 	.word	0x00000000
        /*0040*/ 	.short	0x0000
        /*0042*/ 	.short	0x0000
        /*0044*/ 	.byte	0x00, 0xf5, 0x21, 0x00


	//----- nvinfo : EIATTR_SPARSE_MMA_MASK
	.align		4
.L_59:
        /*0048*/ 	.byte	0x03, 0x50
        /*004a*/ 	.short	0x0000


	//----- nvinfo : EIATTR_MAXREG_COUNT
	.align		4
        /*004c*/ 	.byte	0x03, 0x1b
        /*004e*/ 	.short	0x00ff


	//----- nvinfo : EIATTR_NUM_BARRIERS
	.align		4
        /*0050*/ 	.byte	0x02, 0x4c
        /*0052*/ 	.byte	0x01
	.zero		1


	//----- nvinfo : EIATTR_MERCURY_ISA_VERSION
	.align		4
        /*0054*/ 	.byte	0x03, 0x5f
        /*0056*/ 	.short	0x0101


	//----- nvinfo : EIATTR_VRC_CTA_INIT_COUNT
	.align		4
        /*0058*/ 	.byte	0x02, 0x4a
	.zero		1
	.zero		1


	//----- nvinfo : EIATTR_EXIT_INSTR_OFFSETS
	.align		4
        /*005c*/ 	.byte	0x04, 0x1c
        /*005e*/ 	.short	(.L_61 - .L_60)


	//   ....[0]....
.L_60:
        /*0060*/ 	.word	0x000000c0


	//   ....[1]....
        /*0064*/ 	.word	0x000001b0


	//   ....[2]....
        /*0068*/ 	.word	0x00000210


	//----- nvinfo : EIATTR_CBANK_PARAM_SIZE
	.align		4
.L_61:
        /*006c*/ 	.byte	0x03, 0x19
        /*006e*/ 	.short	0x0018


	//----- nvinfo : EIATTR_PARAM_CBANK
	.align		4
        /*0070*/ 	.byte	0x04, 0x0a
        /*0072*/ 	.short	(.L_63 - .L_62)
	.align		4
.L_62:
        /*0074*/ 	.word	index@(.nv.constant0._Z22matrix_shared_trans_v1PfS_ii)
        /*0078*/ 	.short	0x0380
        /*007a*/ 	.short	0x0018


	//----- nvinfo : EIATTR_SW_WAR
	.align		4
.L_63:
        /*007c*/ 	.byte	0x04, 0x36
        /*007e*/ 	.short	(.L_65 - .L_64)
.L_64:
        /*0080*/ 	.word	0x00000008
.L_65:


//--------------------- .nv.callgraph             --------------------------
	.section	.nv.callgraph,"",@"SHT_CUDA_CALLGRAPH"
	.align	4
	.sectionentsize	8
	.align		4
        /*0000*/ 	.word	0x00000000
	.align		4
        /*0004*/ 	.word	0xffffffff
	.align		4
        /*0008*/ 	.word	0x00000000
	.align		4
        /*000c*/ 	.word	0xfffffffe
	.align		4
        /*0010*/ 	.word	0x00000000
	.align		4
        /*0014*/ 	.word	0xfffffffd
	.align		4
        /*0018*/ 	.word	0x00000000
	.align		4
        /*001c*/ 	.word	0xfffffffc


//--------------------- .text._Z22matrix_shared_trans_v3PfS_ii --------------------------
	.section	.text._Z22matrix_shared_trans_v3PfS_ii,"ax",@progbits
	.align	128
        .global         _Z22matrix_shared_trans_v3PfS_ii
        .type           _Z22matrix_shared_trans_v3PfS_ii,@function
        .size           _Z22matrix_shared_trans_v3PfS_ii,(.L_x_3 - _Z22matrix_shared_trans_v3PfS_ii)
        .other          _Z22matrix_shared_trans_v3PfS_ii,@"STO_CUDA_ENTRY STV_DEFAULT"
_Z22matrix_shared_trans_v3PfS_ii:
.text._Z22matrix_shared_trans_v3PfS_ii:
[----:B------:R-:W-:Y:S01]  /*0000*/  LDC R1, c[0x0][0x37c] ;  /* 0x0000df00ff017b82 */ /* 0x000fe20000000800 */
[----:B------:R-:W0:Y:S07]  /*0010*/  S2R R6, SR_TID.Y ;  /* 0x0000000000067919 */ /* 0x000e2e0000002200 */
[----:B------:R-:W1:Y:S01]  /*0020*/  LDC R0, c[0x0][0x360] ;  /* 0x0000d800ff007b82 */ /* 0x000e620000000800 */
[----:B------:R-:W2:Y:S01]  /*0030*/  LDCU.64 UR8, c[0x0][0x390] ;  /* 0x00007200ff0877ac */ /* 0x000ea20008000a00 */
[----:B------:R-:W1:Y:S06]  /*0040*/  S2R R9, SR_TID.X ;  /* 0x0000000000097919 */ /* 0x000e6c0000002100 */
[----:B------:R-:W0:Y:S08]  /*0050*/  S2UR UR5, SR_CTAID.Y ;  /* 0x00000000000579c3 */ /* 0x000e300000002600 */
[----:B------:R-:W0:Y:S08]  /*0060*/  LDC R5, c[0x0][0x364] ;  /* 0x0000d900ff057b82 */ /* 0x000e300000000800 */
[----:B------:R-:W1:Y:S01]  /*0070*/  S2UR UR4, SR_CTAID.X ;  /* 0x00000000000479c3 */ /* 0x000e620000002500 */
[----:B0-----:R-:W-:-:S05]  /*0080*/  IMAD R5, R5, UR5, R6 ;  /* 0x0000000505057c24 */ /* 0x001fca000f8e0206 */
[----:B--2---:R-:W-:Y:S01]  /*0090*/  ISETP.GE.AND P0, PT, R5, UR9, PT ;  /* 0x0000000905007c0c */ /* 0x004fe2000bf06270 */
[----:B-1----:R-:W-:-:S05]  /*00a0*/  IMAD R0, R0, UR4, R9 ;  /* 0x0000000400007c24 */ /* 0x002fca000f8e0209 */
[----:B------:R-:W-:-:S13]  /*00b0*/  ISETP.GE.OR P0, PT, R0, UR8, P0 ;  /* 0x0000000800007c0c */ /* 0x000fda0008706670 */
[----:B------:R-:W-:Y:S05]  /*00c0*/  @P0 EXIT ;  /* 0x000000000000094d */ /* 0x000fea0003800000 */
[----:B------:R-:W0:Y:S01]  /*00d0*/  LDC.64 R2, c[0x0][0x380] ;  /* 0x0000e000ff027b82 */ /* 0x000e220000000a00 */
[----:B------:R-:W1:Y:S01]  /*00e0*/  LDCU.64 UR6, c[0x0][0x358] ;  /* 0x00006b00ff0677ac */ /* 0x000e620008000a00 */
[----:B------:R-:W-:-:S04]  /*00f0*/  IMAD R7, R0, UR9, R5 ;  /* 0x0000000900077c24 */ /* 0x000fc8000f8e0205 */
[----:B0-----:R-:W-:-:S06]  /*0100*/  IMAD.WIDE R2, R7, 0x4, R2 ;  /* 0x0000000407027825 */ /* 0x001fcc00078e0202 */
[----:B-1----:R-:W2:Y:S01]  /*0110*/  LDG.E R2, desc[UR6][R2.64] ;  /* 0x0000000602027981 */ /* 0x002ea2000c1e1900 */
[----:B------:R-:W0:Y:S01]  /*0120*/  S2UR UR5, SR_CgaCtaId ;  /* 0x00000000000579c3 */ /* 0x000e220000008800 */
[----:B------:R-:W-:Y:S01]  /*0130*/  UMOV UR4, 0x400 ;  /* 0x0000040000047882 */ /* 0x000fe20000000000 */
[----:B------:R-:W-:-:S04]  /*0140*/  ISETP.GE.AND P0, PT, R0, UR9, PT ;  /* 0x0000000900007c0c */ /* 0x000fc8000bf06270 */
[----:B------:R-:W-:Y:S01]  /*0150*/  ISETP.GE.OR P0, PT, R5, UR8, P0 ;  /* 0x0000000805007c0c */ /* 0x000fe20008706670 */
[----:B0-----:R-:W-:-:S06]  /*0160*/  ULEA UR4, UR5, UR4, 0x18 ;  /* 0x0000000405047291 */ /* 0x001fcc000f8ec0ff */
[----:B------:R-:W-:-:S04]  /*0170*/  LEA R4, R6, UR4, 0x7 ;  /* 0x0000000406047c11 */ /* 0x000fc8000f8e38ff */
[----:B------:R-:W-:-:S05]  /*0180*/  LEA R7, R9, R4, 0x2 ;  /* 0x0000000409077211 */ /* 0x000fca00078e10ff */
[----:B--2---:R0:W-:Y:S01]  /*0190*/  STS [R7], R2 ;  /* 0x0000000207007388 */ /* 0x0041e20000000800 */
[----:B------:R-:W-:Y:S06]  /*01a0*/  BAR.SYNC.DEFER_BLOCKING 0x0 ;  /* 0x0000000000007b1d */ /* 0x000fec0000010000 */
[----:B------:R-:W-:Y:S05]  /*01b0*/  @P0 EXIT ;  /* 0x000000000000094d */ /* 0x000fea0003800000 */
[----:B------:R-:W-:Y:S01]  /*01c0*/  LOP3.LUT R3, R9, R6, RZ, 0x3c, !PT ;  /* 0x0000000609037212 */ /* 0x000fe200078e3cff */
[----:B------:R-:W-:-:S03]  /*01d0*/  IMAD R5, R5, UR8, R0 ;  /* 0x0000000805057c24 */ /* 0x000fc6000f8e0200 */
[----:B------:R-:W-:Y:S02]  /*01e0*/  LEA R4, R3, R4, 0x2 ;  /* 0x0000000403047211 */ /* 0x000fe400078e10ff */
[----:B0-----:R-:W0:Y:S03]  /*01f0*/  LDC.64 R2, c[0x0][0x388] ;  /* 0x0000e200ff027b82 */ /* 0x001e260000000a00 */
[----:B------:R-:W1:Y:S01]  /*0200*/  LDS R7, [R4] ;  /* 0x0000000004077984 */ /* 0x000e620000000800 */
[----:B0-----:R-:W-:-:S05]  /*0210*/  IMAD.WIDE R2, R5, 0x4, R2 ;  /* 0x0000000405027825 */ /* 0x001fca00078e0202 */
[----:B-1----:R-:W-:Y:S01]  /*0220*/  STG.E desc[UR6][R2.64], R7 ;  /* 0x0000000702007986 */ /* 0x002fe2000c101906 */
[----:B------:R-:W-:Y:S05]  /*0230*/  EXIT ;  /* 0x000000000000794d */ /* 0x000fea0003800000 */
.L_x_0:
[----:B------:R-:W-:-:S00]  /*0240*/  BRA `(.L_x_0) ;  /* 0xfffffffc00fc7947 */ /* 0x000fc0000383ffff */
[----:B------:R-:W-:-:S00]  /*0250*/  NOP ;  /* 0x0000000000007918 */ /* 0x000fc00000000000 */
        /* <DEDUP_REMOVED lines=10> */
.L_x_3:


//--------------------- .text._Z22matrix_shared_trans_v2PfS_ii --------------------------
	.section	.text._Z22matrix_shared_trans_v2PfS_ii,"ax",@progbits
	.align	128
        .global         _Z22matrix_shared_trans_v2PfS_ii
        .type           _Z22matrix_shared_trans_v2PfS_ii,@function
        .size           _Z22matrix_shared_trans_v2PfS_ii,(.L_x_4 - _Z22matrix_shared_trans_v2PfS_ii)
        .other          _Z22matrix_shared_trans_v2PfS_ii,@"STO_CUDA_ENTRY STV_DEFAULT"
_Z22matrix_shared_trans_v2PfS_ii:
.text._Z22matrix_shared_trans_v2PfS_ii:
        /* <DEDUP_REMOVED lines=18> */
[----:B------:R-:W-:Y:S02]  /*0120*/  MOV R4, 0x400 ;  /* 0x0000040000047802 */ /* 0x000fe40000000f00 */
[----:B------:R-:W-:Y:S01]  /*0130*/  ISETP.GE.AND P0, PT, R0, UR7, PT ;  /* 0x0000000700007c0c */ /* 0x000fe2000bf06270 */
[----:B------:R-:W0:Y:S03]  /*0140*/  S2R R7, SR_CgaCtaId ;  /* 0x0000000000077919 */ /* 0x000e260000008800 */
[----:B------:R-:W-:Y:S02]  /*0150*/  ISETP.GE.OR P0, PT, R5, UR6, P0 ;  /* 0x0000000605007c0c */ /* 0x000fe40008706670 */
[----:B0-----:R-:W-:-:S05]  /*0160*/  LEA R4, R7, R4, 0x18 ;  /* 0x0000000407047211 */ /* 0x001fca00078ec0ff */
[----:B------:R-:W-:-:S05]  /*0170*/  IMAD R4, R6, 0x84, R4 ;  /* 0x0000008406047824 */ /* 0x000fca00078e0204 */
[----:B------:R-:W-:-:S05]  /*0180*/  LEA R7, R9, R4, 0x2 ;  /* 0x0000000409077211 */ /* 0x000fca00078e10ff */
[----:B--2---:R0:W-:Y:S01]  /*0190*/  STS [R7], R2 ;  /* 0x0000000207007388 */ /* 0x0041e20000000800 */
[----:B------:R-:W-:Y:S06]  /*01a0*/  BAR.SYNC.DEFER_BLOCKING 0x0 ;  /* 0x0000000000007b1d */ /* 0x000fec0000010000 */
[----:B------:R-:W-:Y:S05]  /*01b0*/  @P0 EXIT ;  /* 0x000000000000094d */ /* 0x000fea0003800000 */
[----:B0-----:R-:W0:Y:S01]  /*01c0*/  LDS R7, [R7] ;  /* 0x0000000007077984 */ /* 0x001e220000000800 */
[----:B------:R-:W1:Y:S01]  /*01d0*/  LDC.64 R2, c[0x0][0x388] ;  /* 0x0000e200ff027b82 */ /* 0x000e620000000a00 */
[----:B------:R-:W-:-:S04]  /*01e0*/  IMAD R5, R5, UR6, R0 ;  /* 0x0000000605057c24 */ /* 0x000fc8000f8e0200 */
[----:B-1----:R-:W-:-:S05]  /*01f0*/  IMAD.WIDE R2, R5, 0x4, R2 ;  /* 0x0000000405027825 */ /* 0x002fca00078e0202 */
[----:B0-----:R-:W-:Y:S01]  /*0200*/  STG.E desc[UR4][R2.64], R7 ;  /* 0x0000000702007986 */ /* 0x001fe2000c101904 */
[----:B------:R-:W-:Y:S05]  /*0210*/  EXIT ;  /* 0x000000000000794d */ /* 0x000fea0003800000 */
.L_x_1:
        /* <DEDUP_REMOVED lines=14> */
.L_x_4:


//--------------------- .text._Z22matrix_shared_trans_v1PfS_ii --------------------------
	.section	.text._Z22matrix_shared_trans_v1PfS_ii,"ax",@progbits
	.align	128
        .global         _Z22matrix_shared_trans_v1PfS_ii
        .type           _Z22matrix_shared_trans_v1PfS_ii,@function
        .size           _Z22matrix_shared_trans_v1PfS_ii,(.L_x_5 - _Z22matrix_shared_trans_v1PfS_ii)
        .other          _Z22matrix_shared_trans_v1PfS_ii,@"STO_CUDA_ENTRY STV_DEFAULT"
_Z22matrix_shared_trans_v1PfS_ii:
.text._Z22matrix_shared_trans_v1PfS_ii:
        /* <DEDUP_REMOVED lines=34> */
.L_x_2:
        /* <DEDUP_REMOVED lines=14> */
.L_x_5:


//--------------------- .nv.shared._Z22matrix_shared_trans_v3PfS_ii --------------------------
	.section	.nv.shared._Z22matrix_shared_trans_v3PfS_ii,"aw",@nobits
	.sectionflags	@""
	.align	4
.nv.shared._Z22matrix_shared_trans_v3PfS_ii:
	.zero		5120


//--------------------- .nv.shared.reserved.0     --------------------------
	.section	.nv.shared.reserved.0,"aw",@nobits
	.weak		__nv_reservedSMEM_offset_0_alias
	.size		__nv_reservedSMEM_offset_0_alias, 0, 64
	.other		__nv_reservedSMEM_offset_0_alias,@"STO_CUDA_RESERVED_SHARED STV_DEFAULT"
__nv_reservedSMEM_offset_0_alias:
	.zero		0
	.zero		64


//--------------------- .nv.shared._Z22matrix_shared_trans_v2PfS_ii --------------------------
	.section	.nv.shared._Z22matrix_shared_trans_v2PfS_ii,"aw",@nobits
	.sectionflags	@""
	.align	4
.nv.shared._Z22matrix_shared_trans_v2PfS_ii:
	.zero		5248


//--------------------- .nv.shared._Z22matrix_shared_trans_v1PfS_ii --------------------------
	.section	.nv.shared._Z22matrix_shared_trans_v1PfS_ii,"aw",@nobits
	.sectionflags	@""
	.align	4
.nv.shared._Z22matrix_shared_trans_v1PfS_ii:
	.zero		5120


//--------------------- .nv.constant0._Z22matrix_shared_trans_v3PfS_ii --------------------------
	.section	.nv.constant0._Z22matrix_shared_trans_v3PfS_ii,"a",@progbits
	.sectionflags	@""
	.align	4
.nv.constant0._Z22matrix_shared_trans_v3PfS_ii:
	.zero		920


//--------------------- .nv.constant0._Z22matrix_shared_trans_v2PfS_ii --------------------------
	.section	.nv.constant0._Z22matrix_shared_trans_v2PfS_ii,"a",@progbits
	.sectionflags	@""
	.align	4
.nv.constant0._Z22matrix_shared_trans_v2PfS_ii:
	.zero		920


//--------------------- .nv.constant0._Z22matrix_shared_trans_v1PfS_ii --------------------------
	.section	.nv.constant0._Z22matrix_shared_trans_v1PfS_ii,"a",@progbits
	.sectionflags	@""
	.align	4
.nv.constant0._Z22matrix_shared_trans_v1PfS_ii:
	.zero		920


//--------------------- SYMBOLS --------------------------

	.type		.nv.reservedSmem.offset0,@object
	.size		.nv.reservedSmem.offset0,0x4
	.type		.nv.reservedSmem.cap,@object
	.size		.nv.reservedSmem.cap,0x4
